	.headerflags	@"EF_CUDA_TEXMODE_UNIFIED EF_CUDA_64BIT_ADDRESS EF_CUDA_ACCELERATORS EF_CUDA_SM90 EF_CUDA_VIRTUAL_SM(EF_CUDA_SM90)"
	.elftype	@"ET_EXEC"


//--------------------- .nv.info                  --------------------------
	.section	.nv.info,"",@"SHT_CUDA_INFO"
	.align	4


	//----- nvinfo : EIATTR_REGCOUNT
	.align		4
        /*0000*/ 	.byte	0x04, 0x2f
        /*0002*/ 	.short	(.L_1 - .L_0)
	.align		4
.L_0:
        /*0004*/ 	.word	index@(triton_poi_fused_cat_31)
        /*0008*/ 	.word	0x00000015


	//----- nvinfo : EIATTR_MIN_STACK_SIZE
	.align		4
.L_1:
        /*000c*/ 	.byte	0x04, 0x12
        /*000e*/ 	.short	(.L_3 - .L_2)
	.align		4
.L_2:
        /*0010*/ 	.word	index@(triton_poi_fused_cat_31)
        /*0014*/ 	.word	0x00000000


	//----- nvinfo : EIATTR_FRAME_SIZE
	.align		4
.L_3:
        /*0018*/ 	.byte	0x04, 0x11
        /*001a*/ 	.short	(.L_5 - .L_4)
	.align		4
.L_4:
        /*001c*/ 	.word	index@(triton_poi_fused_cat_31)
        /*0020*/ 	.word	0x00000000


	//----- nvinfo : EIATTR_MIN_STACK_SIZE
	.align		4
.L_5:
        /*0024*/ 	.byte	0x04, 0x12
        /*0026*/ 	.short	(.L_7 - .L_6)
	.align		4
.L_6:
        /*0028*/ 	.word	index@(triton_poi_fused_cat_31)
        /*002c*/ 	.word	0x00000000
.L_7:


//--------------------- .nv.info.triton_poi_fused_cat_31 --------------------------
	.section	.nv.info.triton_poi_fused_cat_31,"",@"SHT_CUDA_INFO"
	.sectionflags	@""
	.align	4


	//----- nvinfo : EIATTR_CUDA_API_VERSION
	.align		4
        /*0000*/ 	.byte	0x04, 0x37
        /*0002*/ 	.short	(.L_9 - .L_8)
.L_8:
        /*0004*/ 	.word	0x0000007c


	//----- nvinfo : EIATTR_KPARAM_INFO
	.align		4
.L_9:
        /*0008*/ 	.byte	0x04, 0x17
        /*000a*/ 	.short	(.L_11 - .L_10)
.L_10:
        /*000c*/ 	.word	0x00000000
        /*0010*/ 	.short	0x0004
        /*0012*/ 	.short	0x0020
        /*0014*/ 	.byte	0x00, 0xf0, 0x11, 0x00


	//----- nvinfo : EIATTR_KPARAM_INFO
	.align		4
.L_11:
        /*0018*/ 	.byte	0x04, 0x17
        /*001a*/ 	.short	(.L_13 - .L_12)
.L_12:
        /*001c*/ 	.word	0x00000000
        /*0020*/ 	.short	0x0003
        /*0022*/ 	.short	0x0018
        /*0024*/ 	.byte	0x00, 0xf4, 0x21, 0x00


	//----- nvinfo : EIATTR_KPARAM_INFO
	.align		4
.L_13:
        /*0028*/ 	.byte	0x04, 0x17
        /*002a*/ 	.short	(.L_15 - .L_14)
.L_14:
        /*002c*/ 	.word	0x00000000
        /*0030*/ 	.short	0x0002
        /*0032*/ 	.short	0x0010
        /*0034*/ 	.byte	0x00, 0xf4, 0x21, 0x00


	//----- nvinfo : EIATTR_KPARAM_INFO
	.align		4
.L_15:
        /*0038*/ 	.byte	0x04, 0x17
        /*003a*/ 	.short	(.L_17 - .L_16)
.L_16:
        /*003c*/ 	.word	0x00000000
        /*0040*/ 	.short	0x0001
        /*0042*/ 	.short	0x0008
        /*0044*/ 	.byte	0x00, 0xf4, 0x21, 0x00


	//----- nvinfo : EIATTR_KPARAM_INFO
	.align		4
.L_17:
        /*0048*/ 	.byte	0x04, 0x17
        /*004a*/ 	.short	(.L_19 - .L_18)
.L_18:
        /*004c*/ 	.word	0x00000000
        /*0050*/ 	.short	0x0000
        /*0052*/ 	.short	0x0000
        /*0054*/ 	.byte	0x00, 0xf4, 0x21, 0x00


	//----- nvinfo : EIATTR_SPARSE_MMA_MASK
	.align		4
.L_19:
        /*0058*/ 	.byte	0x03, 0x50
        /*005a*/ 	.short	0x0000


	//----- nvinfo : EIATTR_MAXREG_COUNT
	.align		4
        /*005c*/ 	.byte	0x03, 0x1b
        /*005e*/ 	.short	0x00ff


	//----- nvinfo : EIATTR_EXIT_INSTR_OFFSETS
	.align		4
        /*0060*/ 	.byte	0x04, 0x1c
        /*0062*/ 	.short	(.L_21 - .L_20)


	//   ....[0]....
.L_20:
        /*0064*/ 	.word	0x00000590


	//----- nvinfo : EIATTR_REQNTID
	.align		4
.L_21:
        /*0068*/ 	.byte	0x04, 0x10
        /*006a*/ 	.short	(.L_23 - .L_22)
.L_22:
        /*006c*/ 	.word	0x00000080
        /*0070*/ 	.word	0x00000001
        /*0074*/ 	.word	0x00000001


	//----- nvinfo : EIATTR_CBANK_PARAM_SIZE
	.align		4
.L_23:
        /*0078*/ 	.byte	0x03, 0x19
        /*007a*/ 	.short	0x0024


	//----- nvinfo : EIATTR_PARAM_CBANK
	.align		4
        /*007c*/ 	.byte	0x04, 0x0a
        /*007e*/ 	.short	(.L_25 - .L_24)
	.align		4
.L_24:
        /*0080*/ 	.word	index@(.nv.constant0.triton_poi_fused_cat_31)
        /*0084*/ 	.short	0x0210
        /*0086*/ 	.short	0x0024


	//----- nvinfo : EIATTR_SW_WAR
	.align		4
.L_25:
        /*0088*/ 	.byte	0x04, 0x36
        /*008a*/ 	.short	(.L_27 - .L_26)
.L_26:
        /*008c*/ 	.word	0x00000008
.L_27:


//--------------------- .nv.callgraph             --------------------------
	.section	.nv.callgraph,"",@"SHT_CUDA_CALLGRAPH"
	.align	4
	.sectionentsize	8
	.align		4
        /*0000*/ 	.word	0x00000000
	.align		4
        /*0004*/ 	.word	0xffffffff
	.align		4
        /*0008*/ 	.word	0x00000000
	.align		4
        /*000c*/ 	.word	0xfffffffe
	.align		4
        /*0010*/ 	.word	0x00000000
	.align		4
        /*0014*/ 	.word	0xfffffffd
	.align		4
        /*0018*/ 	.word	0x00000000
	.align		4
        /*001c*/ 	.word	0xfffffffc


//--------------------- .text.triton_poi_fused_cat_31 --------------------------
	.section	.text.triton_poi_fused_cat_31,"ax",@progbits
	.align	128
        .global         triton_poi_fused_cat_31
        .type           triton_poi_fused_cat_31,@function
        .size           triton_poi_fused_cat_31,(.L_x_1 - triton_poi_fused_cat_31)
        .other          triton_poi_fused_cat_31,@"STO_CUDA_ENTRY STV_DEFAULT"
triton_poi_fused_cat_31:
.text.triton_poi_fused_cat_31:
[----:B------:R-:W-:Y:S01]  /*0000*/  LDC R1, c[0x0][0x28] ;  /* 0x00000a00ff017b82 */ /* 0x000fe20000000800 */
[----:B------:R-:W1:Y:S07]  /*0010*/  S2R R0, SR_TID.X ;  /* 0x0000000000007919 */ /* 0x000e6e0000002100 */
[----:B------:R-:W2:Y:S01]  /*0020*/  LDC.64 R10, c[0x0][0x218] ;  /* 0x00008600ff0a7b82 */ /* 0x000ea20000000a00 */
[----:B------:R-:W-:Y:S01]  /*0030*/  CS2R R14, SRZ ;  /* 0x00000000000e7805 */ /* 0x000fe2000001ff00 */
[----:B------:R-:W-:Y:S01]  /*0040*/  ULDC.64 UR4, c[0x0][0x208] ;  /* 0x0000820000047ab9 */ /* 0x000fe20000000a00 */
[----:B------:R-:W3:Y:S05]  /*0050*/  S2R R3, SR_CTAID.X ;  /* 0x0000000000037919 */ /* 0x000eea0000002500 */
[----:B------:R-:W4:Y:S08]  /*0060*/  LDC.64 R12, c[0x0][0x220] ;  /* 0x00008800ff0c7b82 */ /* 0x000f300000000a00 */
[----:B------:R-:W5:Y:S01]  /*0070*/  LDC.64 R8, c[0x0][0x210] ;  /* 0x00008400ff087b82 */ /* 0x000f620000000a00 */
[----:B-1----:R-:W-:-:S04]  /*0080*/  SHF.L.U32 R0, R0, 0x1, RZ ;  /* 0x0000000100007819 */ /* 0x002fc800000006ff */
[----:B------:R-:W-:-:S04]  /*0090*/  LOP3.LUT R0, R0, 0xfe, RZ, 0xc0, !PT ;  /* 0x000000fe00007812 */ /* 0x000fc800078ec0ff */
[----:B---3--:R-:W-:-:S04]  /*00a0*/  LEA R0, R3, R0, 0x8 ;  /* 0x0000000003007211 */ /* 0x008fc800078e40ff */
[----:B------:R-:W-:-:S04]  /*00b0*/  SHF.R.S32.HI R3, RZ, 0x1f, R0 ;  /* 0x0000001fff037819 */ /* 0x000fc80000011400 */
[----:B------:R-:W-:-:S04]  /*00c0*/  LEA.HI R3, R3, R0, RZ, 0x8 ;  /* 0x0000000003037211 */ /* 0x000fc800078f40ff */
[----:B------:R-:W-:Y:S02]  /*00d0*/  LOP3.LUT R5, R3, 0xffffff00, RZ, 0xc0, !PT ;  /* 0xffffff0003057812 */ /* 0x000fe400078ec0ff */
[----:B------:R-:W-:Y:S02]  /*00e0*/  SHF.R.S32.HI R3, RZ, 0x8, R3 ;  /* 0x00000008ff037819 */ /* 0x000fe40000011403 */
[----:B------:R-:W-:-:S04]  /*00f0*/  IADD3 R2, R0, -R5, RZ ;  /* 0x8000000500027210 */ /* 0x000fc80007ffe0ff */
[C---:B------:R-:W-:Y:S02]  /*0100*/  ISETP.GE.AND P0, PT, R2.reuse, 0x80, PT ;  /* 0x000000800200780c */ /* 0x040fe40003f06270 */
[----:B------:R-:W-:Y:S02]  /*0110*/  LEA R5, R3, R2, 0x7 ;  /* 0x0000000203057211 */ /* 0x000fe400078e38ff */
[----:B------:R-:W-:-:S03]  /*0120*/  ISETP.GT.AND P2, PT, R2, 0x7f, PT ;  /* 0x0000007f0200780c */ /* 0x000fc60003f44270 */
[----:B--2---:R-:W-:Y:S01]  /*0130*/  IMAD.WIDE R10, R5, 0x4, R10 ;  /* 0x00000004050a7825 */ /* 0x004fe200078e020a */
[----:B------:R-:W-:-:S03]  /*0140*/  CS2R R2, SRZ ;  /* 0x0000000000027805 */ /* 0x000fc6000001ff00 */
[C---:B----4-:R-:W-:Y:S02]  /*0150*/  IMAD.WIDE R12, R5.reuse, 0x4, R12 ;  /* 0x00000004050c7825 */ /* 0x050fe400078e020c */
[----:B------:R-:W2:Y:S04]  /*0160*/  @!P0 LDG.E.EL.64 R14, desc[UR4][R10.64] ;  /* 0x000000040a0e8981 */ /* 0x000ea8000c2e1b00 */
[----:B------:R-:W3:Y:S01]  /*0170*/  @P2 LDG.E.EL.64 R2, desc[UR4][R12.64+-0x200] ;  /* 0xfffe00040c022981 */ /* 0x000ee2000c2e1b00 */
[----:B-----5:R-:W-:Y:S01]  /*0180*/  IMAD.WIDE R8, R5, 0x4, R8 ;  /* 0x0000000405087825 */ /* 0x020fe200078e0208 */
[----:B------:R-:W-:-:S06]  /*0190*/  CS2R R4, SRZ ;  /* 0x0000000000047805 */ /* 0x000fcc000001ff00 */
[----:B------:R1:W4:Y:S01]  /*01a0*/  @!P0 LDG.E.EL.64 R4, desc[UR4][R8.64] ;  /* 0x0000000408048981 */ /* 0x000322000c2e1b00 */
[----:B--2---:R-:W-:Y:S02]  /*01b0*/  SEL R7, R14, RZ, !P0 ;  /* 0x000000ff0e077207 */ /* 0x004fe40004000000 */
[----:B------:R-:W-:Y:S02]  /*01c0*/  SEL R6, R15, RZ, !P0 ;  /* 0x000000ff0f067207 */ /* 0x000fe40004000000 */
[----:B---3--:R-:W-:Y:S01]  /*01d0*/  SEL R2, R2, RZ, P2 ;  /* 0x000000ff02027207 */ /* 0x008fe20001000000 */
[----:B------:R-:W-:Y:S01]  /*01e0*/  FADD R10, RZ, -R7 ;  /* 0x80000007ff0a7221 */ /* 0x000fe20000000000 */
[----:B------:R-:W-:-:S03]  /*01f0*/  SEL R3, R3, RZ, P2 ;  /* 0x000000ff03037207 */ /* 0x000fc60001000000 */
[----:B------:R-:W-:Y:S01]  /*0200*/  FMUL R11, R10, 1.4426950216293334961 ;  /* 0x3fb8aa3b0a0b7820 */ /* 0x000fe20000400000 */
[----:B------:R-:W-:Y:S01]  /*0210*/  FADD R10, RZ, -R6 ;  /* 0x80000006ff0a7221 */ /* 0x000fe20000000000 */
[----:B------:R-:W-:Y:S01]  /*0220*/  FADD R12, RZ, -R2 ;  /* 0x80000002ff0c7221 */ /* 0x000fe20000000000 */
[----:B-1----:R-:W-:Y:S01]  /*0230*/  FADD R8, RZ, -R3 ;  /* 0x80000003ff087221 */ /* 0x002fe20000000000 */
[----:B----4-:R-:W-:Y:S01]  /*0240*/  SEL R18, R4, RZ, !P0 ;  /* 0x000000ff04127207 */ /* 0x010fe20004000000 */
[----:B------:R-:W-:Y:S01]  /*0250*/  FMUL R10, R10, 1.4426950216293334961 ;  /* 0x3fb8aa3b0a0a7820 */ /* 0x000fe20000400000 */
[----:B------:R-:W-:Y:S01]  /*0260*/  FSETP.GEU.AND P1, PT, R11, -126, PT ;  /* 0xc2fc00000b00780b */ /* 0x000fe20003f2e000 */
[----:B------:R-:W-:Y:S01]  /*0270*/  FMUL R13, R12, 1.4426950216293334961 ;  /* 0x3fb8aa3b0c0d7820 */ /* 0x000fe20000400000 */
[----:B------:R-:W-:Y:S01]  /*0280*/  FMUL R15, R8, 1.4426950216293334961 ;  /* 0x3fb8aa3b080f7820 */ /* 0x000fe20000400000 */
[----:B------:R-:W-:Y:S02]  /*0290*/  SEL R5, R5, RZ, !P0 ;  /* 0x000000ff05057207 */ /* 0x000fe40004000000 */
[----:B------:R-:W-:-:S02]  /*02a0*/  FSETP.GEU.AND P4, PT, R10, -126, PT ;  /* 0xc2fc00000a00780b */ /* 0x000fc40003f8e000 */
[----:B------:R-:W-:Y:S02]  /*02b0*/  FSETP.GEU.AND P2, PT, R13, -126, PT ;  /* 0xc2fc00000d00780b */ /* 0x000fe40003f4e000 */
[----:B------:R-:W-:-:S04]  /*02c0*/  FSETP.GEU.AND P3, PT, R15, -126, PT ;  /* 0xc2fc00000f00780b */ /* 0x000fc80003f6e000 */
[----:B------:R-:W-:-:S04]  /*02d0*/  @!P1 FMUL R11, R11, 0.5 ;  /* 0x3f0000000b0b9820 */ /* 0x000fc80000400000 */
[----:B------:R-:W1:Y:S01]  /*02e0*/  MUFU.EX2 R8, R11 ;  /* 0x0000000b00087308 */ /* 0x000e620000000800 */
[----:B------:R-:W-:Y:S02]  /*02f0*/  @!P4 FMUL R10, R10, 0.5 ;  /* 0x3f0000000a0ac820 */ /* 0x000fe40000400000 */
[----:B------:R-:W-:Y:S02]  /*0300*/  @!P2 FMUL R13, R13, 0.5 ;  /* 0x3f0000000d0da820 */ /* 0x000fe40000400000 */
[----:B------:R-:W-:-:S03]  /*0310*/  @!P3 FMUL R15, R15, 0.5 ;  /* 0x3f0000000f0fb820 */ /* 0x000fc60000400000 */
[----:B------:R-:W2:Y:S01]  /*0320*/  MUFU.EX2 R9, R10 ;  /* 0x0000000a00097308 */ /* 0x000ea20000000800 */
[----:B-1----:R-:W-:-:S07]  /*0330*/  @!P1 FMUL R8, R8, R8 ;  /* 0x0000000808089220 */ /* 0x002fce0000400000 */
[----:B------:R-:W1:Y:S01]  /*0340*/  MUFU.EX2 R14, R13 ;  /* 0x0000000d000e7308 */ /* 0x000e620000000800 */
[----:B------:R-:W-:Y:S01]  /*0350*/  FADD R12, R8, 1 ;  /* 0x3f800000080c7421 */ /* 0x000fe20000000000 */
[----:B--2---:R-:W-:-:S06]  /*0360*/  @!P4 FMUL R9, R9, R9 ;  /* 0x000000090909c220 */ /* 0x004fcc0000400000 */
[----:B------:R2:W3:Y:S01]  /*0370*/  MUFU.EX2 R16, R15 ;  /* 0x0000000f00107308 */ /* 0x0004e20000000800 */
[----:B------:R-:W-:Y:S01]  /*0380*/  FSETP.GT.AND P1, PT, R12, 8.50705917302346158658e+37, PT ;  /* 0x7e8000000c00780b */ /* 0x000fe20003f24000 */
[----:B------:R-:W-:Y:S02]  /*0390*/  FADD R11, R9, 1 ;  /* 0x3f800000090b7421 */ /* 0x000fe40000000000 */
[----:B------:R-:W4:Y:S01]  /*03a0*/  LDC.64 R8, c[0x0][0x228] ;  /* 0x00008a00ff087b82 */ /* 0x000f220000000a00 */
[----:B-1----:R-:W-:Y:S02]  /*03b0*/  @!P2 FMUL R14, R14, R14 ;  /* 0x0000000e0e0ea220 */ /* 0x002fe40000400000 */
[----:B------:R-:W-:Y:S01]  /*03c0*/  FSETP.GT.AND P2, PT, R11, 8.50705917302346158658e+37, PT ;  /* 0x7e8000000b00780b */ /* 0x000fe20003f44000 */
[----:B--2---:R-:W-:Y:S01]  /*03d0*/  HFMA2.MMA R15, -RZ, RZ, 1.625, 0 ;  /* 0x3e800000ff0f7435 */ /* 0x004fe200000001ff */
[----:B------:R-:W-:-:S05]  /*03e0*/  FADD R14, R14, 1 ;  /* 0x3f8000000e0e7421 */ /* 0x000fca0000000000 */
[----:B------:R-:W-:Y:S01]  /*03f0*/  @P1 FMUL R12, R12, 0.25 ;  /* 0x3e8000000c0c1820 */ /* 0x000fe20000400000 */
[----:B---3--:R-:W-:Y:S01]  /*0400*/  @!P3 FMUL R16, R16, R16 ;  /* 0x000000101010b220 */ /* 0x008fe20000400000 */
[----:B------:R-:W-:-:S03]  /*0410*/  FSETP.GT.AND P3, PT, R14, 8.50705917302346158658e+37, PT ;  /* 0x7e8000000e00780b */ /* 0x000fc60003f64000 */
[----:B------:R-:W-:Y:S01]  /*0420*/  FADD R16, R16, 1 ;  /* 0x3f80000010107421 */ /* 0x000fe20000000000 */
[----:B------:R-:W1:Y:S01]  /*0430*/  MUFU.RCP R12, R12 ;  /* 0x0000000c000c7308 */ /* 0x000e620000001000 */
[----:B------:R-:W-:Y:S01]  /*0440*/  @P2 FMUL R11, R11, 0.25 ;  /* 0x3e8000000b0b2820 */ /* 0x000fe20000400000 */
[C---:B------:R-:W-:Y:S02]  /*0450*/  FSEL R13, R15.reuse, 1, P1 ;  /* 0x3f8000000f0d7808 */ /* 0x040fe40000800000 */
[----:B------:R-:W-:Y:S02]  /*0460*/  FSETP.GT.AND P4, PT, R16, 8.50705917302346158658e+37, PT ;  /* 0x7e8000001000780b */ /* 0x000fe40003f84000 */
[----:B------:R-:W-:Y:S02]  /*0470*/  FSEL R10, R15, 1, P2 ;  /* 0x3f8000000f0a7808 */ /* 0x000fe40001000000 */
[----:B------:R-:W2:Y:S01]  /*0480*/  MUFU.RCP R11, R11 ;  /* 0x0000000b000b7308 */ /* 0x000ea20000001000 */
[----:B------:R-:W-:Y:S01]  /*0490*/  @P3 FMUL R14, R14, 0.25 ;  /* 0x3e8000000e0e3820 */ /* 0x000fe20000400000 */
[----:B----4-:R-:W-:-:S04]  /*04a0*/  IMAD.WIDE R8, R0, 0x4, R8 ;  /* 0x0000000400087825 */ /* 0x010fc800078e0208 */
[----:B-1----:R-:W-:Y:S02]  /*04b0*/  FMUL R12, R12, R13 ;  /* 0x0000000d0c0c7220 */ /* 0x002fe40000400000 */
[----:B------:R-:W1:Y:S01]  /*04c0*/  MUFU.RCP R14, R14 ;  /* 0x0000000e000e7308 */ /* 0x000e620000001000 */
[----:B------:R-:W-:Y:S01]  /*04d0*/  @P4 FMUL R16, R16, 0.25 ;  /* 0x3e80000010104820 */ /* 0x000fe20000400000 */
[C---:B------:R-:W-:Y:S02]  /*04e0*/  FSEL R13, R15.reuse, 1, P3 ;  /* 0x3f8000000f0d7808 */ /* 0x040fe40001800000 */
[----:B------:R-:W-:Y:S01]  /*04f0*/  FSEL R15, R15, 1, P4 ;  /* 0x3f8000000f0f7808 */ /* 0x000fe20002000000 */
[----:B--2---:R-:W-:-:S03]  /*0500*/  FMUL R11, R11, R10 ;  /* 0x0000000a0b0b7220 */ /* 0x004fc60000400000 */
[----:B------:R-:W2:Y:S01]  /*0510*/  MUFU.RCP R16, R16 ;  /* 0x0000001000107308 */ /* 0x000ea20000001000 */
[----:B------:R-:W-:Y:S01]  /*0520*/  FFMA R10, R7, R12, R18 ;  /* 0x0000000c070a7223 */ /* 0x000fe20000000012 */
[----:B------:R-:W-:Y:S01]  /*0530*/  FFMA R11, R6, R11, R5 ;  /* 0x0000000b060b7223 */ /* 0x000fe20000000005 */
[----:B-1----:R-:W-:-:S04]  /*0540*/  FMUL R13, R14, R13 ;  /* 0x0000000d0e0d7220 */ /* 0x002fc80000400000 */
[----:B------:R-:W-:Y:S01]  /*0550*/  @P0 FMUL R10, R2, R13 ;  /* 0x0000000d020a0220 */ /* 0x000fe20000400000 */
[----:B--2---:R-:W-:-:S04]  /*0560*/  FMUL R4, R16, R15 ;  /* 0x0000000f10047220 */ /* 0x004fc80000400000 */
[----:B------:R-:W-:-:S05]  /*0570*/  @P0 FMUL R11, R3, R4 ;  /* 0x00000004030b0220 */ /* 0x000fca0000400000 */
[----:B------:R-:W-:Y:S01]  /*0580*/  STG.E.64 desc[UR4][R8.64], R10 ;  /* 0x0000000a08007986 */ /* 0x000fe2000c101b04 */
[----:B------:R-:W-:Y:S05]  /*0590*/  EXIT ;  /* 0x000000000000794d */ /* 0x000fea0003800000 */
.L_x_0:
[----:B------:R-:W-:-:S00]  /*05a0*/  BRA `(.L_x_0) ;  /* 0xfffffffc00fc7947 */ /* 0x000fc0000383ffff */
[----:B------:R-:W-:-:S00]  /*05b0*/  NOP ;  /* 0x0000000000007918 */ /* 0x000fc00000000000 */
        /* <DEDUP_REMOVED lines=12> */
.L_x_1:


//--------------------- .nv.constant0.triton_poi_fused_cat_31 --------------------------
	.section	.nv.constant0.triton_poi_fused_cat_31,"a",@progbits
	.sectionflags	@""
	.align	4
.nv.constant0.triton_poi_fused_cat_31:
	.zero		564
